	.headerflags	@"EF_CUDA_TEXMODE_UNIFIED EF_CUDA_64BIT_ADDRESS EF_CUDA_ACCELERATORS EF_CUDA_SM90 EF_CUDA_VIRTUAL_SM(EF_CUDA_SM90)"
	.elftype	@"ET_EXEC"


//--------------------- .nv.info                  --------------------------
	.section	.nv.info,"",@"SHT_CUDA_INFO"
	.align	4


	//----- nvinfo : EIATTR_REGCOUNT
	.align		4
        /*0000*/ 	.byte	0x04, 0x2f
        /*0002*/ 	.short	(.L_3 - .L_2)
	.align		4
.L_2:
        /*0004*/ 	.word	index@(triton_poi_fused__native_batch_norm_legit_no_training_relu_16)
        /*0008*/ 	.word	0x00000013


	//----- nvinfo : EIATTR_MIN_STACK_SIZE
	.align		4
.L_3:
        /*000c*/ 	.byte	0x04, 0x12
        /*000e*/ 	.short	(.L_5 - .L_4)
	.align		4
.L_4:
        /*0010*/ 	.word	index@(triton_poi_fused__native_batch_norm_legit_no_training_relu_16)
        /*0014*/ 	.word	0x00000000


	//----- nvinfo : EIATTR_FRAME_SIZE
	.align		4
.L_5:
        /*0018*/ 	.byte	0x04, 0x11
        /*001a*/ 	.short	(.L_7 - .L_6)
	.align		4
.L_6:
        /*001c*/ 	.word	index@(triton_poi_fused__native_batch_norm_legit_no_training_relu_16)
        /*0020*/ 	.word	0x00000000


	//----- nvinfo : EIATTR_MIN_STACK_SIZE
	.align		4
.L_7:
        /*0024*/ 	.byte	0x04, 0x12
        /*0026*/ 	.short	(.L_9 - .L_8)
	.align		4
.L_8:
        /*0028*/ 	.word	index@(triton_poi_fused__native_batch_norm_legit_no_training_relu_16)
        /*002c*/ 	.word	0x00000000
.L_9:


//--------------------- .nv.info.triton_poi_fused__native_batch_norm_legit_no_training_relu_16 --------------------------
	.section	.nv.info.triton_poi_fused__native_batch_norm_legit_no_training_relu_16,"",@"SHT_CUDA_INFO"
	.sectionflags	@""
	.align	4


	//----- nvinfo : EIATTR_CUDA_API_VERSION
	.align		4
        /*0000*/ 	.byte	0x04, 0x37
        /*0002*/ 	.short	(.L_11 - .L_10)
.L_10:
        /*0004*/ 	.word	0x0000007c


	//----- nvinfo : EIATTR_KPARAM_INFO
	.align		4
.L_11:
        /*0008*/ 	.byte	0x04, 0x17
        /*000a*/ 	.short	(.L_13 - .L_12)
.L_12:
        /*000c*/ 	.word	0x00000000
        /*0010*/ 	.short	0x0006
        /*0012*/ 	.short	0x0030
        /*0014*/ 	.byte	0x00, 0xf0, 0x11, 0x00


	//----- nvinfo : EIATTR_KPARAM_INFO
	.align		4
.L_13:
        /*0018*/ 	.byte	0x04, 0x17
        /*001a*/ 	.short	(.L_15 - .L_14)
.L_14:
        /*001c*/ 	.word	0x00000000
        /*0020*/ 	.short	0x0005
        /*0022*/ 	.short	0x0028
        /*0024*/ 	.byte	0x00, 0xf4, 0x21, 0x00


	//----- nvinfo : EIATTR_KPARAM_INFO
	.align		4
.L_15:
        /*0028*/ 	.byte	0x04, 0x17
        /*002a*/ 	.short	(.L_17 - .L_16)
.L_16:
        /*002c*/ 	.word	0x00000000
        /*0030*/ 	.short	0x0004
        /*0032*/ 	.short	0x0020
        /*0034*/ 	.byte	0x00, 0xf4, 0x21, 0x00


	//----- nvinfo : EIATTR_KPARAM_INFO
	.align		4
.L_17:
        /*0038*/ 	.byte	0x04, 0x17
        /*003a*/ 	.short	(.L_19 - .L_18)
.L_18:
        /*003c*/ 	.word	0x00000000
        /*0040*/ 	.short	0x0003
        /*0042*/ 	.short	0x0018
        /*0044*/ 	.byte	0x00, 0xf4, 0x21, 0x00


	//----- nvinfo : EIATTR_KPARAM_INFO
	.align		4
.L_19:
        /*0048*/ 	.byte	0x04, 0x17
        /*004a*/ 	.short	(.L_21 - .L_20)
.L_20:
        /*004c*/ 	.word	0x00000000
        /*0050*/ 	.short	0x0002
        /*0052*/ 	.short	0x0010
        /*0054*/ 	.byte	0x00, 0xf4, 0x21, 0x00


	//----- nvinfo : EIATTR_KPARAM_INFO
	.align		4
.L_21:
        /*0058*/ 	.byte	0x04, 0x17
        /*005a*/ 	.short	(.L_23 - .L_22)
.L_22:
        /*005c*/ 	.word	0x00000000
        /*0060*/ 	.short	0x0001
        /*0062*/ 	.short	0x0008
        /*0064*/ 	.byte	0x00, 0xf4, 0x21, 0x00


	//----- nvinfo : EIATTR_KPARAM_INFO
	.align		4
.L_23:
        /*0068*/ 	.byte	0x04, 0x17
        /*006a*/ 	.short	(.L_25 - .L_24)
.L_24:
        /*006c*/ 	.word	0x00000000
        /*0070*/ 	.short	0x0000
        /*0072*/ 	.short	0x0000
        /*0074*/ 	.byte	0x00, 0xf4, 0x21, 0x00


	//----- nvinfo : EIATTR_SPARSE_MMA_MASK
	.align		4
.L_25:
        /*0078*/ 	.byte	0x03, 0x50
        /*007a*/ 	.short	0x0000


	//----- nvinfo : EIATTR_MAXREG_COUNT
	.align		4
        /*007c*/ 	.byte	0x03, 0x1b
        /*007e*/ 	.short	0x00ff


	//----- nvinfo : EIATTR_EXIT_INSTR_OFFSETS
	.align		4
        /*0080*/ 	.byte	0x04, 0x1c
        /*0082*/ 	.short	(.L_27 - .L_26)


	//   ....[0]....
.L_26:
        /*0084*/ 	.word	0x000003f0


	//----- nvinfo : EIATTR_REQNTID
	.align		4
.L_27:
        /*0088*/ 	.byte	0x04, 0x10
        /*008a*/ 	.short	(.L_29 - .L_28)
.L_28:
        /*008c*/ 	.word	0x00000080
        /*0090*/ 	.word	0x00000001
        /*0094*/ 	.word	0x00000001


	//----- nvinfo : EIATTR_CBANK_PARAM_SIZE
	.align		4
.L_29:
        /*0098*/ 	.byte	0x03, 0x19
        /*009a*/ 	.short	0x0034


	//----- nvinfo : EIATTR_PARAM_CBANK
	.align		4
        /*009c*/ 	.byte	0x04, 0x0a
        /*009e*/ 	.short	(.L_31 - .L_30)
	.align		4
.L_30:
        /*00a0*/ 	.word	index@(.nv.constant0.triton_poi_fused__native_batch_norm_legit_no_training_relu_16)
        /*00a4*/ 	.short	0x0210
        /*00a6*/ 	.short	0x0034


	//----- nvinfo : EIATTR_SW_WAR
	.align		4
.L_31:
        /*00a8*/ 	.byte	0x04, 0x36
        /*00aa*/ 	.short	(.L_33 - .L_32)
.L_32:
        /*00ac*/ 	.word	0x00000008
.L_33:


//--------------------- .nv.callgraph             --------------------------
	.section	.nv.callgraph,"",@"SHT_CUDA_CALLGRAPH"
	.align	4
	.sectionentsize	8
	.align		4
        /*0000*/ 	.word	0x00000000
	.align		4
        /*0004*/ 	.word	0xffffffff
	.align		4
        /*0008*/ 	.word	0x00000000
	.align		4
        /*000c*/ 	.word	0xfffffffe
	.align		4
        /*0010*/ 	.word	0x00000000
	.align		4
        /*0014*/ 	.word	0xfffffffd
	.align		4
        /*0018*/ 	.word	0x00000000
	.align		4
        /*001c*/ 	.word	0xfffffffc


//--------------------- .nv.constant4             --------------------------
	.section	.nv.constant4,"a",@progbits
	.align	8
	.align		8
.nv.constant4:
        /*0000*/ 	.dword	_$_str
	.align		8
        /*0008*/ 	.dword	_$_str_$_2


//--------------------- .text.triton_poi_fused__native_batch_norm_legit_no_training_relu_16 --------------------------
	.section	.text.triton_poi_fused__native_batch_norm_legit_no_training_relu_16,"ax",@progbits
	.align	128
        .global         triton_poi_fused__native_batch_norm_legit_no_training_relu_16
        .type           triton_poi_fused__native_batch_norm_legit_no_training_relu_16,@function
        .size           triton_poi_fused__native_batch_norm_legit_no_training_relu_16,(.L_x_1 - triton_poi_fused__native_batch_norm_legit_no_training_relu_16)
        .other          triton_poi_fused__native_batch_norm_legit_no_training_relu_16,@"STO_CUDA_ENTRY STV_DEFAULT"
triton_poi_fused__native_batch_norm_legit_no_training_relu_16:
.text.triton_poi_fused__native_batch_norm_legit_no_training_relu_16:
[----:B------:R-:W-:Y:S01]  /*0000*/  LDC R1, c[0x0][0x28] ;  /* 0x00000a00ff017b82 */ /* 0x000fe20000000800 */
[----:B------:R-:W1:Y:S07]  /*0010*/  S2R R0, SR_TID.X ;  /* 0x0000000000007919 */ /* 0x000e6e0000002100 */
[----:B------:R-:W2:Y:S01]  /*0020*/  LDC.64 R10, c[0x0][0x220] ;  /* 0x00008800ff0a7b82 */ /* 0x000ea20000000a00 */
[----:B------:R-:W-:Y:S01]  /*0030*/  ULDC.64 UR4, c[0x0][0x208] ;  /* 0x0000820000047ab9 */ /* 0x000fe20000000a00 */
[----:B------:R-:W3:Y:S06]  /*0040*/  S2R R3, SR_CTAID.X ;  /* 0x0000000000037919 */ /* 0x000eec0000002500 */
[----:B------:R-:W4:Y:S08]  /*0050*/  LDC.64 R4, c[0x0][0x210] ;  /* 0x00008400ff047b82 */ /* 0x000f300000000a00 */
[----:B------:R-:W5:Y:S08]  /*0060*/  LDC.64 R8, c[0x0][0x218] ;  /* 0x00008600ff087b82 */ /* 0x000f700000000a00 */
[----:B------:R-:W2:Y:S01]  /*0070*/  LDC.64 R14, c[0x0][0x230] ;  /* 0x00008c00ff0e7b82 */ /* 0x000ea20000000a00 */
[----:B-1----:R-:W-:-:S07]  /*0080*/  SHF.L.U32 R0, R0, 0x2, RZ ;  /* 0x0000000200007819 */ /* 0x002fce00000006ff */
[----:B------:R-:W1:Y:S01]  /*0090*/  LDC.64 R12, c[0x0][0x228] ;  /* 0x00008a00ff0c7b82 */ /* 0x000e620000000a00 */
[----:B------:R-:W-:-:S04]  /*00a0*/  LOP3.LUT R0, R0, 0x1fc, RZ, 0xc0, !PT ;  /* 0x000001fc00007812 */ /* 0x000fc800078ec0ff */
[----:B---3--:R-:W-:-:S05]  /*00b0*/  LEA R0, R3, R0, 0x9 ;  /* 0x0000000003007211 */ /* 0x008fca00078e48ff */
[----:B------:R-:W-:-:S05]  /*00c0*/  IMAD.HI R2, R0, 0x38e38e39, RZ ;  /* 0x38e38e3900027827 */ /* 0x000fca00078e02ff */
[----:B------:R-:W-:-:S04]  /*00d0*/  SHF.R.U32.HI R3, RZ, 0x1f, R2 ;  /* 0x0000001fff037819 */ /* 0x000fc80000011602 */
[----:B------:R-:W-:-:S04]  /*00e0*/  LEA.HI.SX32 R3, R2, R3, 0x1d ;  /* 0x0000000302037211 */ /* 0x000fc800078feaff */
[----:B------:R-:W-:-:S04]  /*00f0*/  SHF.R.S32.HI R2, RZ, 0x1f, R3 ;  /* 0x0000001fff027819 */ /* 0x000fc80000011403 */
[----:B------:R-:W-:-:S04]  /*0100*/  LEA.HI R2, R2, R3, RZ, 0x8 ;  /* 0x0000000302027211 */ /* 0x000fc800078f40ff */
[----:B------:R-:W-:-:S04]  /*0110*/  LOP3.LUT R2, R2, 0xffffff00, RZ, 0xc0, !PT ;  /* 0xffffff0002027812 */ /* 0x000fc800078ec0ff */
[----:B------:R-:W-:-:S05]  /*0120*/  IADD3 R3, R3, -R2, RZ ;  /* 0x8000000203037210 */ /* 0x000fca0007ffe0ff */
[----:B--2---:R-:W-:-:S06]  /*0130*/  IMAD.WIDE R10, R3, 0x4, R10 ;  /* 0x00000004030a7825 */ /* 0x004fcc00078e020a */
[----:B------:R-:W2:Y:S01]  /*0140*/  LDG.E.EL R10, desc[UR4][R10.64] ;  /* 0x000000040a0a7981 */ /* 0x000ea2000c2e1900 */
[----:B----4-:R-:W-:-:S04]  /*0150*/  IMAD.WIDE R4, R0, 0x4, R4 ;  /* 0x0000000400047825 */ /* 0x010fc800078e0204 */
[C---:B-----5:R-:W-:Y:S02]  /*0160*/  IMAD.WIDE R8, R3.reuse, 0x4, R8 ;  /* 0x0000000403087825 */ /* 0x060fe400078e0208 */
[----:B------:R-:W3:Y:S02]  /*0170*/  LDG.E.128 R4, desc[UR4][R4.64] ;  /* 0x0000000404047981 */ /* 0x000ee4000c1e1d00 */
[C---:B0-----:R-:W-:Y:S02]  /*0180*/  IMAD.WIDE R14, R3.reuse, 0x4, R14 ;  /* 0x00000004030e7825 */ /* 0x041fe400078e020e */
[----:B------:R0:W3:Y:S02]  /*0190*/  LDG.E.EL R2, desc[UR4][R8.64] ;  /* 0x0000000408027981 */ /* 0x0000e4000c2e1900 */
[----:B-1----:R-:W-:Y:S02]  /*01a0*/  IMAD.WIDE R12, R3, 0x4, R12 ;  /* 0x00000004030c7825 */ /* 0x002fe400078e020c */
[----:B------:R-:W4:Y:S04]  /*01b0*/  LDG.E.EL R14, desc[UR4][R14.64] ;  /* 0x000000040e0e7981 */ /* 0x000f28000c2e1900 */
[----:B------:R1:W4:Y:S01]  /*01c0*/  LDG.E.EL R3, desc[UR4][R12.64] ;  /* 0x000000040c037981 */ /* 0x000322000c2e1900 */
[----:B------:R-:W-:Y:S01]  /*01d0*/  HFMA2.MMA R16, -RZ, RZ, 1.625, 0 ;  /* 0x3e800000ff107435 */ /* 0x000fe200000001ff */
[----:B0-----:R-:W0:Y:S02]  /*01e0*/  LDC.64 R8, c[0x0][0x238] ;  /* 0x00008e00ff087b82 */ /* 0x001e240000000a00 */
[----:B0-----:R-:W-:-:S04]  /*01f0*/  IMAD.WIDE R8, R0, 0x4, R8 ;  /* 0x0000000400087825 */ /* 0x001fc800078e0208 */
[----:B--2---:R-:W-:-:S04]  /*0200*/  FADD R10, R10, 9.9999997473787516356e-06 ;  /* 0x3727c5ac0a0a7421 */ /* 0x004fc80000000000 */
[----:B------:R-:W0:Y:S02]  /*0210*/  MUFU.SQRT R11, R10 ;  /* 0x0000000a000b7308 */ /* 0x000e240000002000 */
[C---:B0-----:R-:W-:Y:S02]  /*0220*/  FSETP.GT.AND P0, PT, R11.reuse, 8.50705917302346158658e+37, PT ;  /* 0x7e8000000b00780b */ /* 0x041fe40003f04000 */
[----:B------:R-:W-:-:S11]  /*0230*/  FSETP.GEU.AND P1, PT, R11, 1.175494350822287508e-38, PT ;  /* 0x008000000b00780b */ /* 0x000fd60003f2e000 */
[----:B------:R-:W-:-:S04]  /*0240*/  @P0 FMUL R11, R11, 0.25 ;  /* 0x3e8000000b0b0820 */ /* 0x000fc80000400000 */
[----:B------:R-:W-:-:S06]  /*0250*/  @!P1 FMUL R11, R11, 16777216 ;  /* 0x4b8000000b0b9820 */ /* 0x000fcc0000400000 */
[----:B------:R-:W0:Y:S01]  /*0260*/  MUFU.RCP R11, R11 ;  /* 0x0000000b000b7308 */ /* 0x000e220000001000 */
[----:B-1----:R-:W-:Y:S01]  /*0270*/  FSEL R12, R16, 1, P0 ;  /* 0x3f800000100c7808 */ /* 0x002fe20000000000 */
[----:B---3--:R-:W-:-:S04]  /*0280*/  FADD R13, R4, -R2 ;  /* 0x80000002040d7221 */ /* 0x008fc80000000000 */
[----:B------:R-:W-:Y:S01]  /*0290*/  @!P1 FMUL R12, R12, 16777216 ;  /* 0x4b8000000c0c9820 */ /* 0x000fe20000400000 */
[--C-:B------:R-:W-:Y:S01]  /*02a0*/  FADD R5, R5, -R2.reuse ;  /* 0x8000000205057221 */ /* 0x100fe20000000000 */
[--C-:B------:R-:W-:Y:S01]  /*02b0*/  FADD R15, R6, -R2.reuse ;  /* 0x80000002060f7221 */ /* 0x100fe20000000000 */
[----:B------:R-:W-:Y:S01]  /*02c0*/  FADD R7, R7, -R2 ;  /* 0x8000000207077221 */ /* 0x000fe20000000000 */
[----:B0-----:R-:W-:-:S04]  /*02d0*/  FMUL R12, R11, R12 ;  /* 0x0000000c0b0c7220 */ /* 0x001fc80000400000 */
[C---:B------:R-:W-:Y:S01]  /*02e0*/  FMUL R13, R12.reuse, R13 ;  /* 0x0000000d0c0d7220 */ /* 0x040fe20000400000 */
[C---:B------:R-:W-:Y:S01]  /*02f0*/  FMUL R5, R12.reuse, R5 ;  /* 0x000000050c057220 */ /* 0x040fe20000400000 */
[C---:B------:R-:W-:Y:S01]  /*0300*/  FMUL R15, R12.reuse, R15 ;  /* 0x0000000f0c0f7220 */ /* 0x040fe20000400000 */
[----:B------:R-:W-:Y:S01]  /*0310*/  FMUL R7, R12, R7 ;  /* 0x000000070c077220 */ /* 0x000fe20000400000 */
[C-C-:B----4-:R-:W-:Y:S01]  /*0320*/  FFMA R13, R3.reuse, R13, R14.reuse ;  /* 0x0000000d030d7223 */ /* 0x150fe2000000000e */
[C-C-:B------:R-:W-:Y:S01]  /*0330*/  FFMA R5, R3.reuse, R5, R14.reuse ;  /* 0x0000000503057223 */ /* 0x140fe2000000000e */
[C-C-:B------:R-:W-:Y:S01]  /*0340*/  FFMA R15, R3.reuse, R15, R14.reuse ;  /* 0x0000000f030f7223 */ /* 0x140fe2000000000e */
[----:B------:R-:W-:Y:S02]  /*0350*/  FFMA R7, R3, R7, R14 ;  /* 0x0000000703077223 */ /* 0x000fe4000000000e */
[----:B------:R-:W-:Y:S02]  /*0360*/  FSETP.GEU.AND P3, PT, R13, RZ, PT ;  /* 0x000000ff0d00720b */ /* 0x000fe40003f6e000 */
[----:B------:R-:W-:-:S02]  /*0370*/  FSETP.GEU.AND P2, PT, R5, RZ, PT ;  /* 0x000000ff0500720b */ /* 0x000fc40003f4e000 */
[----:B------:R-:W-:Y:S02]  /*0380*/  FSETP.GEU.AND P1, PT, R15, RZ, PT ;  /* 0x000000ff0f00720b */ /* 0x000fe40003f2e000 */
[----:B------:R-:W-:Y:S02]  /*0390*/  FSETP.GEU.AND P0, PT, R7, RZ, PT ;  /* 0x000000ff0700720b */ /* 0x000fe40003f0e000 */
[----:B------:R-:W-:Y:S02]  /*03a0*/  SEL R4, R13, RZ, P3 ;  /* 0x000000ff0d047207 */ /* 0x000fe40001800000 */
[----:B------:R-:W-:Y:S02]  /*03b0*/  SEL R5, R5, RZ, P2 ;  /* 0x000000ff05057207 */ /* 0x000fe40001000000 */
[----:B------:R-:W-:Y:S02]  /*03c0*/  SEL R6, R15, RZ, P1 ;  /* 0x000000ff0f067207 */ /* 0x000fe40000800000 */
[----:B------:R-:W-:-:S05]  /*03d0*/  SEL R7, R7, RZ, P0 ;  /* 0x000000ff07077207 */ /* 0x000fca0000000000 */
[----:B------:R-:W-:Y:S01]  /*03e0*/  STG.E.128 desc[UR4][R8.64], R4 ;  /* 0x0000000408007986 */ /* 0x000fe2000c101d04 */
[----:B------:R-:W-:Y:S05]  /*03f0*/  EXIT ;  /* 0x000000000000794d */ /* 0x000fea0003800000 */
.L_x_0:
[----:B------:R-:W-:-:S00]  /*0400*/  BRA `(.L_x_0) ;  /* 0xfffffffc00fc7947 */ /* 0x000fc0000383ffff */
[----:B------:R-:W-:-:S00]  /*0410*/  NOP ;  /* 0x0000000000007918 */ /* 0x000fc00000000000 */
        /* <DEDUP_REMOVED lines=14> */
.L_x_1:


//--------------------- .nv.global.init           --------------------------
	.section	.nv.global.init,"aw",@progbits
.nv.global.init:
	.type		_$_str,@object
	.size		_$_str,(_$_str_$_2 - _$_str)
_$_str:
        /*0000*/ 	.byte	0x5f, 0x5f, 0x43, 0x55, 0x44, 0x41, 0x5f, 0x46, 0x54, 0x5a, 0x00
	.type		_$_str_$_2,@object
	.size		_$_str_$_2,(.L_1 - _$_str_$_2)
_$_str_$_2:
        /*000b*/ 	.byte	0x5f, 0x5f, 0x43, 0x55, 0x44, 0x41, 0x5f, 0x50, 0x52, 0x45, 0x43, 0x5f, 0x53, 0x51, 0x52, 0x54
        /*001b*/ 	.byte	0x00
.L_1:


//--------------------- .nv.constant0.triton_poi_fused__native_batch_norm_legit_no_training_relu_16 --------------------------
	.section	.nv.constant0.triton_poi_fused__native_batch_norm_legit_no_training_relu_16,"a",@progbits
	.sectionflags	@""
	.align	4
.nv.constant0.triton_poi_fused__native_batch_norm_legit_no_training_relu_16:
	.zero		580
